	.headerflags	@"EF_CUDA_TEXMODE_UNIFIED EF_CUDA_64BIT_ADDRESS EF_CUDA_ACCELERATORS EF_CUDA_SM90 EF_CUDA_VIRTUAL_SM(EF_CUDA_SM90)"
	.elftype	@"ET_EXEC"


//--------------------- .nv.info                  --------------------------
	.section	.nv.info,"",@"SHT_CUDA_INFO"
	.align	4


	//----- nvinfo : EIATTR_REGCOUNT
	.align		4
        /*0000*/ 	.byte	0x04, 0x2f
        /*0002*/ 	.short	(.L_3 - .L_2)
	.align		4
.L_2:
        /*0004*/ 	.word	index@(triton_poi_fused__native_batch_norm_legit_no_training_convolution_relu_threshold_backward_28)
        /*0008*/ 	.word	0x00000020


	//----- nvinfo : EIATTR_MIN_STACK_SIZE
	.align		4
.L_3:
        /*000c*/ 	.byte	0x04, 0x12
        /*000e*/ 	.short	(.L_5 - .L_4)
	.align		4
.L_4:
        /*0010*/ 	.word	index@(triton_poi_fused__native_batch_norm_legit_no_training_convolution_relu_threshold_backward_28)
        /*0014*/ 	.word	0x00000000


	//----- nvinfo : EIATTR_FRAME_SIZE
	.align		4
.L_5:
        /*0018*/ 	.byte	0x04, 0x11
        /*001a*/ 	.short	(.L_7 - .L_6)
	.align		4
.L_6:
        /*001c*/ 	.word	index@(triton_poi_fused__native_batch_norm_legit_no_training_convolution_relu_threshold_backward_28)
        /*0020*/ 	.word	0x00000000


	//----- nvinfo : EIATTR_MIN_STACK_SIZE
	.align		4
.L_7:
        /*0024*/ 	.byte	0x04, 0x12
        /*0026*/ 	.short	(.L_9 - .L_8)
	.align		4
.L_8:
        /*0028*/ 	.word	index@(triton_poi_fused__native_batch_norm_legit_no_training_convolution_relu_threshold_backward_28)
        /*002c*/ 	.word	0x00000000
.L_9:


//--------------------- .nv.info.triton_poi_fused__native_batch_norm_legit_no_training_convolution_relu_threshold_backward_28 --------------------------
	.section	.nv.info.triton_poi_fused__native_batch_norm_legit_no_training_convolution_relu_threshold_backward_28,"",@"SHT_CUDA_INFO"
	.sectionflags	@""
	.align	4


	//----- nvinfo : EIATTR_CUDA_API_VERSION
	.align		4
        /*0000*/ 	.byte	0x04, 0x37
        /*0002*/ 	.short	(.L_11 - .L_10)
.L_10:
        /*0004*/ 	.word	0x0000007c


	//----- nvinfo : EIATTR_KPARAM_INFO
	.align		4
.L_11:
        /*0008*/ 	.byte	0x04, 0x17
        /*000a*/ 	.short	(.L_13 - .L_12)
.L_12:
        /*000c*/ 	.word	0x00000000
        /*0010*/ 	.short	0x0008
        /*0012*/ 	.short	0x0040
        /*0014*/ 	.byte	0x00, 0xf0, 0x11, 0x00


	//----- nvinfo : EIATTR_KPARAM_INFO
	.align		4
.L_13:
        /*0018*/ 	.byte	0x04, 0x17
        /*001a*/ 	.short	(.L_15 - .L_14)
.L_14:
        /*001c*/ 	.word	0x00000000
        /*0020*/ 	.short	0x0007
        /*0022*/ 	.short	0x0038
        /*0024*/ 	.byte	0x00, 0xf4, 0x21, 0x00


	//----- nvinfo : EIATTR_KPARAM_INFO
	.align		4
.L_15:
        /*0028*/ 	.byte	0x04, 0x17
        /*002a*/ 	.short	(.L_17 - .L_16)
.L_16:
        /*002c*/ 	.word	0x00000000
        /*0030*/ 	.short	0x0006
        /*0032*/ 	.short	0x0030
        /*0034*/ 	.byte	0x00, 0xf4, 0x21, 0x00


	//----- nvinfo : EIATTR_KPARAM_INFO
	.align		4
.L_17:
        /*0038*/ 	.byte	0x04, 0x17
        /*003a*/ 	.short	(.L_19 - .L_18)
.L_18:
        /*003c*/ 	.word	0x00000000
        /*0040*/ 	.short	0x0005
        /*0042*/ 	.short	0x0028
        /*0044*/ 	.byte	0x00, 0xf4, 0x21, 0x00


	//----- nvinfo : EIATTR_KPARAM_INFO
	.align		4
.L_19:
        /*0048*/ 	.byte	0x04, 0x17
        /*004a*/ 	.short	(.L_21 - .L_20)
.L_20:
        /*004c*/ 	.word	0x00000000
        /*0050*/ 	.short	0x0004
        /*0052*/ 	.short	0x0020
        /*0054*/ 	.byte	0x00, 0xf4, 0x21, 0x00


	//----- nvinfo : EIATTR_KPARAM_INFO
	.align		4
.L_21:
        /*0058*/ 	.byte	0x04, 0x17
        /*005a*/ 	.short	(.L_23 - .L_22)
.L_22:
        /*005c*/ 	.word	0x00000000
        /*0060*/ 	.short	0x0003
        /*0062*/ 	.short	0x0018
        /*0064*/ 	.byte	0x00, 0xf4, 0x21, 0x00


	//----- nvinfo : EIATTR_KPARAM_INFO
	.align		4
.L_23:
        /*0068*/ 	.byte	0x04, 0x17
        /*006a*/ 	.short	(.L_25 - .L_24)
.L_24:
        /*006c*/ 	.word	0x00000000
        /*0070*/ 	.short	0x0002
        /*0072*/ 	.short	0x0010
        /*0074*/ 	.byte	0x00, 0xf4, 0x21, 0x00


	//----- nvinfo : EIATTR_KPARAM_INFO
	.align		4
.L_25:
        /*0078*/ 	.byte	0x04, 0x17
        /*007a*/ 	.short	(.L_27 - .L_26)
.L_26:
        /*007c*/ 	.word	0x00000000
        /*0080*/ 	.short	0x0001
        /*0082*/ 	.short	0x0008
        /*0084*/ 	.byte	0x00, 0xf4, 0x21, 0x00


	//----- nvinfo : EIATTR_KPARAM_INFO
	.align		4
.L_27:
        /*0088*/ 	.byte	0x04, 0x17
        /*008a*/ 	.short	(.L_29 - .L_28)
.L_28:
        /*008c*/ 	.word	0x00000000
        /*0090*/ 	.short	0x0000
        /*0092*/ 	.short	0x0000
        /*0094*/ 	.byte	0x00, 0xf4, 0x21, 0x00


	//----- nvinfo : EIATTR_SPARSE_MMA_MASK
	.align		4
.L_29:
        /*0098*/ 	.byte	0x03, 0x50
        /*009a*/ 	.short	0x0000


	//----- nvinfo : EIATTR_MAXREG_COUNT
	.align		4
        /*009c*/ 	.byte	0x03, 0x1b
        /*009e*/ 	.short	0x00ff


	//----- nvinfo : EIATTR_EXIT_INSTR_OFFSETS
	.align		4
        /*00a0*/ 	.byte	0x04, 0x1c
        /*00a2*/ 	.short	(.L_31 - .L_30)


	//   ....[0]....
.L_30:
        /*00a4*/ 	.word	0x000009b0


	//----- nvinfo : EIATTR_REQNTID
	.align		4
.L_31:
        /*00a8*/ 	.byte	0x04, 0x10
        /*00aa*/ 	.short	(.L_33 - .L_32)
.L_32:
        /*00ac*/ 	.word	0x00000080
        /*00b0*/ 	.word	0x00000001
        /*00b4*/ 	.word	0x00000001


	//----- nvinfo : EIATTR_CBANK_PARAM_SIZE
	.align		4
.L_33:
        /*00b8*/ 	.byte	0x03, 0x19
        /*00ba*/ 	.short	0x0044


	//----- nvinfo : EIATTR_PARAM_CBANK
	.align		4
        /*00bc*/ 	.byte	0x04, 0x0a
        /*00be*/ 	.short	(.L_35 - .L_34)
	.align		4
.L_34:
        /*00c0*/ 	.word	index@(.nv.constant0.triton_poi_fused__native_batch_norm_legit_no_training_convolution_relu_threshold_backward_28)
        /*00c4*/ 	.short	0x0210
        /*00c6*/ 	.short	0x0044


	//----- nvinfo : EIATTR_SW_WAR
	.align		4
.L_35:
        /*00c8*/ 	.byte	0x04, 0x36
        /*00ca*/ 	.short	(.L_37 - .L_36)
.L_36:
        /*00cc*/ 	.word	0x00000008
.L_37:


//--------------------- .nv.callgraph             --------------------------
	.section	.nv.callgraph,"",@"SHT_CUDA_CALLGRAPH"
	.align	4
	.sectionentsize	8
	.align		4
        /*0000*/ 	.word	0x00000000
	.align		4
        /*0004*/ 	.word	0xffffffff
	.align		4
        /*0008*/ 	.word	0x00000000
	.align		4
        /*000c*/ 	.word	0xfffffffe
	.align		4
        /*0010*/ 	.word	0x00000000
	.align		4
        /*0014*/ 	.word	0xfffffffd
	.align		4
        /*0018*/ 	.word	0x00000000
	.align		4
        /*001c*/ 	.word	0xfffffffc


//--------------------- .nv.constant4             --------------------------
	.section	.nv.constant4,"a",@progbits
	.align	8
	.align		8
.nv.constant4:
        /*0000*/ 	.dword	_$_str
	.align		8
        /*0008*/ 	.dword	_$_str_$_2


//--------------------- .text.triton_poi_fused__native_batch_norm_legit_no_training_convolution_relu_threshold_backward_28 --------------------------
	.section	.text.triton_poi_fused__native_batch_norm_legit_no_training_convolution_relu_threshold_backward_28,"ax",@progbits
	.sectionflags	@"SHF_BARRIERS=1"
	.align	128
        .global         triton_poi_fused__native_batch_norm_legit_no_training_convolution_relu_threshold_backward_28
        .type           triton_poi_fused__native_batch_norm_legit_no_training_convolution_relu_threshold_backward_28,@function
        .size           triton_poi_fused__native_batch_norm_legit_no_training_convolution_relu_threshold_backward_28,(.L_x_1 - triton_poi_fused__native_batch_norm_legit_no_training_convolution_relu_threshold_backward_28)
        .other          triton_poi_fused__native_batch_norm_legit_no_training_convolution_relu_threshold_backward_28,@"STO_CUDA_ENTRY STV_DEFAULT"
triton_poi_fused__native_batch_norm_legit_no_training_convolution_relu_threshold_backward_28:
.text.triton_poi_fused__native_batch_norm_legit_no_training_convolution_relu_threshold_backward_28:
[----:B------:R-:W-:Y:S01]  /*0000*/  LDC R1, c[0x0][0x28] ;  /* 0x00000a00ff017b82 */ /* 0x000fe20000000800 */
[----:B------:R-:W1:Y:S07]  /*0010*/  S2R R16, SR_TID.X ;  /* 0x0000000000107919 */ /* 0x000e6e0000002100 */
[----:B------:R-:W2:Y:S01]  /*0020*/  LDC.64 R12, c[0x0][0x228] ;  /* 0x00008a00ff0c7b82 */ /* 0x000ea20000000a00 */
[----:B------:R-:W-:Y:S01]  /*0030*/  ULDC.64 UR6, c[0x0][0x208] ;  /* 0x0000820000067ab9 */ /* 0x000fe20000000a00 */
[----:B------:R-:W3:Y:S06]  /*0040*/  S2R R0, SR_CTAID.X ;  /* 0x0000000000007919 */ /* 0x000eec0000002500 */
[----:B------:R-:W4:Y:S08]  /*0050*/  LDC.64 R22, c[0x0][0x210] ;  /* 0x00008400ff167b82 */ /* 0x000f300000000a00 */
[----:B------:R-:W5:Y:S08]  /*0060*/  LDC.64 R4, c[0x0][0x218] ;  /* 0x00008600ff047b82 */ /* 0x000f700000000a00 */
[----:B------:R-:W2:Y:S08]  /*0070*/  LDC.64 R24, c[0x0][0x220] ;  /* 0x00008800ff187b82 */ /* 0x000eb00000000a00 */
[----:B------:R-:W4:Y:S01]  /*0080*/  LDC.64 R14, c[0x0][0x230] ;  /* 0x00008c00ff0e7b82 */ /* 0x000f220000000a00 */
[----:B-1----:R-:W-:-:S07]  /*0090*/  IMAD.SHL.U32 R2, R16, 0x8, RZ ;  /* 0x0000000810027824 */ /* 0x002fce00078e00ff */
[----:B------:R-:W1:Y:S01]  /*00a0*/  S2UR UR5, SR_CgaCtaId ;  /* 0x00000000000579c3 */ /* 0x000e620000008800 */
[----:B---3--:R-:W-:Y:S01]  /*00b0*/  IMAD.SHL.U32 R19, R0, 0x400, RZ ;  /* 0x0000040000137824 */ /* 0x008fe200078e00ff */
[----:B------:R-:W-:Y:S01]  /*00c0*/  SHF.R.S32.HI R3, RZ, 0x15, R0 ;  /* 0x00000015ff037819 */ /* 0x000fe20000011400 */
[----:B------:R-:W-:Y:S01]  /*00d0*/  UMOV UR4, 0x400 ;  /* 0x0000040000047882 */ /* 0x000fe20000000000 */
[----:B------:R-:W-:Y:S01]  /*00e0*/  LOP3.LUT R2, R2, 0x3f8, RZ, 0xc0, !PT ;  /* 0x000003f802027812 */ /* 0x000fe200078ec0ff */
[----:B------:R-:W-:Y:S01]  /*00f0*/  ULDC.64 UR8, c[0x0][0x248] ;  /* 0x0000920000087ab9 */ /* 0x000fe20000000a00 */
[----:B------:R-:W-:Y:S02]  /*0100*/  SGXT R3, R3, 0x1 ;  /* 0x000000010303781a */ /* 0x000fe40000000200 */
[----:B------:R-:W-:-:S04]  /*0110*/  LOP3.LUT R0, R19, R2, RZ, 0xfc, !PT ;  /* 0x0000000213007212 */ /* 0x000fc800078efcff */
[----:B------:R-:W-:-:S04]  /*0120*/  LEA.HI R3, R3, R0, RZ, 0x6 ;  /* 0x0000000003037211 */ /* 0x000fc800078f30ff */
[--C-:B------:R-:W-:Y:S02]  /*0130*/  SHF.R.S32.HI R17, RZ, 0x6, R3.reuse ;  /* 0x00000006ff117819 */ /* 0x100fe40000011403 */
[----:B------:R-:W-:-:S04]  /*0140*/  SHF.R.S32.HI R6, RZ, 0x1f, R3 ;  /* 0x0000001fff067819 */ /* 0x000fc80000011403 */
[----:B------:R-:W-:-:S04]  /*0150*/  LEA.HI R6, R6, R17, RZ, 0x9 ;  /* 0x0000001106067211 */ /* 0x000fc800078f48ff */
[----:B------:R-:W-:-:S05]  /*0160*/  LOP3.LUT R6, R6, 0xfffffe00, RZ, 0xc0, !PT ;  /* 0xfffffe0006067812 */ /* 0x000fca00078ec0ff */
[----:B------:R-:W-:-:S04]  /*0170*/  IMAD.IADD R17, R17, 0x1, -R6 ;  /* 0x0000000111117824 */ /* 0x000fc800078e0a06 */
[----:B--2---:R-:W-:-:S05]  /*0180*/  IMAD.WIDE R12, R17, 0x4, R12 ;  /* 0x00000004110c7825 */ /* 0x004fca00078e020c */
[----:B------:R2:W3:Y:S01]  /*0190*/  LDG.E.EL R21, desc[UR6][R12.64] ;  /* 0x000000060c157981 */ /* 0x0004e2000c2e1900 */
[----:B----4-:R-:W-:-:S04]  /*01a0*/  IMAD.WIDE R26, R0, 0x4, R22 ;  /* 0x00000004001a7825 */ /* 0x010fc800078e0216 */
[C---:B-----5:R-:W-:Y:S01]  /*01b0*/  IMAD.WIDE R28, R17.reuse, 0x4, R4 ;  /* 0x00000004111c7825 */ /* 0x060fe200078e0204 */
[----:B------:R-:W4:Y:S04]  /*01c0*/  LDG.E.128 R8, desc[UR6][R26.64+0x10] ;  /* 0x000010061a087981 */ /* 0x000f28000c1e1d00 */
[----:B------:R-:W5:Y:S01]  /*01d0*/  LDG.E.128 R4, desc[UR6][R26.64] ;  /* 0x000000061a047981 */ /* 0x000f62000c1e1d00 */
[C---:B0-----:R-:W-:Y:S01]  /*01e0*/  IMAD.WIDE R24, R17.reuse, 0x4, R24 ;  /* 0x0000000411187825 */ /* 0x041fe200078e0218 */
[----:B--2---:R-:W0:Y:S02]  /*01f0*/  LDC.64 R12, c[0x0][0x238] ;  /* 0x00008e00ff0c7b82 */ /* 0x004e240000000a00 */
[----:B------:R-:W5:Y:S04]  /*0200*/  LDG.E.EL R3, desc[UR6][R28.64] ;  /* 0x000000061c037981 */ /* 0x000f68000c2e1900 */
[----:B------:R2:W4:Y:S01]  /*0210*/  LDG.E.EL R20, desc[UR6][R24.64] ;  /* 0x0000000618147981 */ /* 0x000522000c2e1900 */
[----:B------:R-:W-:-:S04]  /*0220*/  IMAD.WIDE R14, R17, 0x4, R14 ;  /* 0x00000004110e7825 */ /* 0x000fc800078e020e */
[----:B0-----:R-:W-:Y:S02]  /*0230*/  IMAD.WIDE R12, R17, 0x4, R12 ;  /* 0x00000004110c7825 */ /* 0x001fe400078e020c */
[----:B------:R-:W4:Y:S04]  /*0240*/  LDG.E.EL R17, desc[UR6][R14.64] ;  /* 0x000000060e117981 */ /* 0x000f28000c2e1900 */
[----:B------:R0:W4:Y:S01]  /*0250*/  LDG.E.EL R18, desc[UR6][R12.64] ;  /* 0x000000060c127981 */ /* 0x000122000c2e1900 */
[----:B-1----:R-:W-:-:S06]  /*0260*/  UPRMT UR4, UR5, 0x654, UR4 ;  /* 0x0000065405047896 */ /* 0x002fcc0008000004 */
[----:B------:R-:W-:Y:S01]  /*0270*/  LEA R2, R2, UR4, 0x2 ;  /* 0x0000000402027c11 */ /* 0x000fe2000f8e10ff */
[----:B------:R-:W-:Y:S02]  /*0280*/  IMAD.SHL.U32 R16, R16, 0x4, RZ ;  /* 0x0000000410107824 */ /* 0x000fe400078e00ff */
[----:B--2---:R-:W-:-:S03]  /*0290*/  IMAD.MOV.U32 R25, RZ, RZ, 0x3e800000 ;  /* 0x3e800000ff197424 */ /* 0x004fc600078e00ff */
[----:B------:R-:W-:Y:S02]  /*02a0*/  LOP3.LUT R16, R16, 0x1fc, RZ, 0xc0, !PT ;  /* 0x000001fc10107812 */ /* 0x000fe400078ec0ff */
[----:B------:R-:W-:Y:S01]  /*02b0*/  SHF.R.S32.HI R28, RZ, 0x1f, R19 ;  /* 0x0000001fff1c7819 */ /* 0x000fe20000011413 */
[----:B---3--:R-:W-:-:S06]  /*02c0*/  FADD R21, R21, 9.9999997473787516356e-06 ;  /* 0x3727c5ac15157421 */ /* 0x008fcc0000000000 */
[----:B------:R-:W1:Y:S01]  /*02d0*/  MUFU.SQRT R21, R21 ;  /* 0x0000001500157308 */ /* 0x000e620000002000 */
[--C-:B-----5:R-:W-:Y:S01]  /*02e0*/  FADD R4, R4, R3.reuse ;  /* 0x0000000304047221 */ /* 0x120fe20000000000 */
[--C-:B------:R-:W-:Y:S01]  /*02f0*/  FADD R5, R5, R3.reuse ;  /* 0x0000000305057221 */ /* 0x100fe20000000000 */
[--C-:B------:R-:W-:Y:S01]  /*0300*/  FADD R6, R6, R3.reuse ;  /* 0x0000000306067221 */ /* 0x100fe20000000000 */
[--C-:B------:R-:W-:Y:S01]  /*0310*/  FADD R7, R7, R3.reuse ;  /* 0x0000000307077221 */ /* 0x100fe20000000000 */
[--C-:B----4-:R-:W-:Y:S01]  /*0320*/  FADD R8, R8, R3.reuse ;  /* 0x0000000308087221 */ /* 0x110fe20000000000 */
[--C-:B------:R-:W-:Y:S01]  /*0330*/  FADD R9, R9, R3.reuse ;  /* 0x0000000309097221 */ /* 0x100fe20000000000 */
[--C-:B------:R-:W-:Y:S01]  /*0340*/  FADD R10, R10, R3.reuse ;  /* 0x000000030a0a7221 */ /* 0x100fe20000000000 */
[----:B-1----:R-:W-:Y:S01]  /*0350*/  FSETP.GT.AND P0, PT, R21, 8.50705917302346158658e+37, PT ;  /* 0x7e8000001500780b */ /* 0x002fe20003f04000 */
[----:B------:R-:W-:Y:S01]  /*0360*/  FADD R11, R11, R3 ;  /* 0x000000030b0b7221 */ /* 0x000fe20000000000 */
[C---:B------:R-:W-:Y:S01]  /*0370*/  FSETP.GEU.AND P1, PT, R21.reuse, 1.175494350822287508e-38, PT ;  /* 0x008000001500780b */ /* 0x040fe20003f2e000 */
[----:B------:R-:W-:Y:S04]  /*0380*/  STS.128 [R2], R4 ;  /* 0x0000000402007388 */ /* 0x000fe80000000c00 */
[----:B------:R1:W-:Y:S06]  /*0390*/  STS.128 [R2+0x10], R8 ;  /* 0x0000100802007388 */ /* 0x0003ec0000000c00 */
[----:B------:R-:W-:-:S04]  /*03a0*/  @P0 FMUL R21, R21, 0.25 ;  /* 0x3e80000015150820 */ /* 0x000fc80000400000 */
[----:B------:R-:W-:-:S04]  /*03b0*/  @!P1 FMUL R21, R21, 16777216 ;  /* 0x4b80000015159820 */ /* 0x000fc80000400000 */
[----:B------:R2:W3:Y:S01]  /*03c0*/  MUFU.RCP R24, R21 ;  /* 0x0000001500187308 */ /* 0x0004e20000001000 */
[----:B------:R-:W-:Y:S01]  /*03d0*/  LEA R3, R16, UR4, 0x2 ;  /* 0x0000000410037c11 */ /* 0x000fe2000f8e10ff */
[----:B------:R-:W-:Y:S01]  /*03e0*/  BAR.SYNC.DEFER_BLOCKING 0x0 ;  /* 0x0000000000007b1d */ /* 0x000fe20000010000 */
[----:B------:R-:W-:-:S05]  /*03f0*/  FSEL R25, R25, 1, P0 ;  /* 0x3f80000019197808 */ /* 0x000fca0000000000 */
[----:B------:R-:W-:Y:S01]  /*0400*/  @!P1 FMUL R25, R25, 16777216 ;  /* 0x4b80000019199820 */ /* 0x000fe20000400000 */
[C---:B------:R-:W-:Y:S01]  /*0410*/  FADD R27, -R20.reuse, R5 ;  /* 0x00000005141b7221 */ /* 0x040fe20000000100 */
[C---:B------:R-:W-:Y:S01]  /*0420*/  FADD R29, -R20.reuse, R6 ;  /* 0x00000006141d7221 */ /* 0x040fe20000000100 */
[C---:B------:R-:W-:Y:S01]  /*0430*/  FADD R26, -R20.reuse, R7 ;  /* 0x00000007141a7221 */ /* 0x040fe20000000100 */
[----:B------:R-:W-:Y:S01]  /*0440*/  LOP3.LUT R16, R19, R16, RZ, 0xfc, !PT ;  /* 0x0000001013107212 */ /* 0x000fe200078efcff */
[C---:B--2---:R-:W-:Y:S01]  /*0450*/  FADD R21, -R20.reuse, R10 ;  /* 0x0000000a14157221 */ /* 0x044fe20000000100 */
[----:B-1----:R-:W-:Y:S01]  /*0460*/  FADD R8, -R20, R8 ;  /* 0x0000000814087221 */ /* 0x002fe20000000100 */
[----:B---3--:R-:W-:Y:S01]  /*0470*/  FMUL R24, R24, R25 ;  /* 0x0000001918187220 */ /* 0x008fe20000400000 */
[----:B------:R-:W-:Y:S01]  /*0480*/  FADD R25, -R20, R4 ;  /* 0x0000000414197221 */ /* 0x000fe20000000100 */
[----:B------:R-:W-:Y:S01]  /*0490*/  ULDC.64 UR4, c[0x0][0x210] ;  /* 0x0000840000047ab9 */ /* 0x000fe20000000a00 */
[----:B0-----:R-:W0:Y:S04]  /*04a0*/  LDS.128 R12, [R3] ;  /* 0x00000000030c7984 */ /* 0x001e280000000c00 */
[----:B------:R-:W1:Y:S01]  /*04b0*/  LDS.128 R4, [R3+0x800] ;  /* 0x0008000003047984 */ /* 0x000e620000000c00 */
[----:B------:R-:W-:-:S02]  /*04c0*/  IMAD.SHL.U32 R19, R16, 0x4, RZ ;  /* 0x0000000410137824 */ /* 0x000fc400078e00ff */
[----:B------:R-:W-:Y:S01]  /*04d0*/  FMUL R10, R24, R29 ;  /* 0x0000001d180a7220 */ /* 0x000fe20000400000 */
[----:B------:R-:W-:-:S04]  /*04e0*/  IMAD.WIDE R22, R16, 0x4, R22 ;  /* 0x0000000410167825 */ /* 0x000fc800078e0216 */
[----:B------:R-:W-:Y:S01]  /*04f0*/  FMUL R29, R24, R21 ;  /* 0x00000015181d7220 */ /* 0x000fe20000400000 */
[C---:B------:R-:W-:Y:S01]  /*0500*/  FADD R9, -R20.reuse, R9 ;  /* 0x0000000914097221 */ /* 0x040fe20000000100 */
[----:B------:R-:W-:Y:S01]  /*0510*/  FADD R11, -R20, R11 ;  /* 0x0000000b140b7221 */ /* 0x000fe20000000100 */
[----:B------:R-:W-:Y:S01]  /*0520*/  FMUL R21, R24, R8 ;  /* 0x0000000818157220 */ /* 0x000fe20000400000 */
[----:B------:R-:W-:Y:S02]  /*0530*/  SHF.L.U64.HI R28, R16, 0x2, R28 ;  /* 0x00000002101c7819 */ /* 0x000fe4000001021c */
[----:B------:R-:W-:Y:S01]  /*0540*/  IADD3 R20, P0, R19, UR4, RZ ;  /* 0x0000000413147c10 */ /* 0x000fe2000ff1e0ff */
[C---:B------:R-:W-:Y:S01]  /*0550*/  FMUL R25, R24.reuse, R25 ;  /* 0x0000001918197220 */ /* 0x040fe20000400000 */
[C---:B------:R-:W-:Y:S01]  /*0560*/  FMUL R27, R24.reuse, R27 ;  /* 0x0000001b181b7220 */ /* 0x040fe20000400000 */
[C---:B------:R-:W-:Y:S01]  /*0570*/  FMUL R26, R24.reuse, R26 ;  /* 0x0000001a181a7220 */ /* 0x040fe20000400000 */
[C---:B------:R-:W-:Y:S01]  /*0580*/  FMUL R9, R24.reuse, R9 ;  /* 0x0000000918097220 */ /* 0x040fe20000400000 */
[C-C-:B------:R-:W-:Y:S01]  /*0590*/  FFMA R25, R17.reuse, R25, R18.reuse ;  /* 0x0000001911197223 */ /* 0x140fe20000000012 */
[C-C-:B------:R-:W-:Y:S01]  /*05a0*/  FFMA R10, R17.reuse, R10, R18.reuse ;  /* 0x0000000a110a7223 */ /* 0x140fe20000000012 */
[C-C-:B------:R-:W-:Y:S01]  /*05b0*/  FFMA R27, R17.reuse, R27, R18.reuse ;  /* 0x0000001b111b7223 */ /* 0x140fe20000000012 */
[--C-:B------:R-:W-:Y:S01]  /*05c0*/  FFMA R29, R17, R29, R18.reuse ;  /* 0x0000001d111d7223 */ /* 0x100fe20000000012 */
[----:B0-----:R0:W-:Y:S01]  /*05d0*/  STG.E.128 desc[UR6][R22.64], R12 ;  /* 0x0000000c16007986 */ /* 0x0011e2000c101d06 */
[----:B------:R-:W-:Y:S01]  /*05e0*/  FSETP.GEU.AND P6, PT, R25, RZ, PT ;  /* 0x000000ff1900720b */ /* 0x000fe20003fce000 */
[C-C-:B0-----:R-:W-:Y:S01]  /*05f0*/  FFMA R12, R17.reuse, R21, R18.reuse ;  /* 0x00000015110c7223 */ /* 0x141fe20000000012 */
[----:B------:R-:W-:Y:S01]  /*0600*/  IADD3.X R21, R28, UR5, RZ, P0, !PT ;  /* 0x000000051c157c10 */ /* 0x000fe200087fe4ff */
[----:B------:R-:W-:Y:S01]  /*0610*/  FMUL R15, R24, R11 ;  /* 0x0000000b180f7220 */ /* 0x000fe20000400000 */
[--C-:B------:R-:W-:Y:S01]  /*0620*/  FFMA R13, R17, R9, R18.reuse ;  /* 0x00000009110d7223 */ /* 0x100fe20000000012 */
[----:B------:R-:W-:Y:S01]  /*0630*/  FSEL R8, R25, RZ, P6 ;  /* 0x000000ff19087208 */ /* 0x000fe20003000000 */
[----:B------:R-:W-:Y:S01]  /*0640*/  ULDC.64 UR4, c[0x0][0x240] ;  /* 0x0000900000047ab9 */ /* 0x000fe20000000a00 */
[----:B-1----:R0:W-:Y:S01]  /*0650*/  STG.E.128 desc[UR6][R20.64+0x800], R4 ;  /* 0x0008000414007986 */ /* 0x0021e2000c101d06 */
[----:B------:R-:W-:Y:S01]  /*0660*/  BAR.SYNC.DEFER_BLOCKING 0x0 ;  /* 0x0000000000007b1d */ /* 0x000fe20000010000 */
[C-C-:B------:R-:W-:Y:S01]  /*0670*/  FFMA R11, R17.reuse, R26, R18.reuse ;  /* 0x0000001a110b7223 */ /* 0x140fe20000000012 */
[----:B------:R-:W-:Y:S01]  /*0680*/  FFMA R15, R17, R15, R18 ;  /* 0x0000000f110f7223 */ /* 0x000fe20000000012 */
[----:B------:R-:W-:-:S02]  /*0690*/  FSETP.GEU.AND P5, PT, R27, RZ, PT ;  /* 0x000000ff1b00720b */ /* 0x000fc40003fae000 */
[----:B------:R-:W-:Y:S02]  /*06a0*/  FSETP.GEU.AND P4, PT, R10, RZ, PT ;  /* 0x000000ff0a00720b */ /* 0x000fe40003f8e000 */
[----:B------:R-:W-:Y:S02]  /*06b0*/  FSETP.GEU.AND P3, PT, R11, RZ, PT ;  /* 0x000000ff0b00720b */ /* 0x000fe40003f6e000 */
[----:B------:R-:W-:Y:S02]  /*06c0*/  FSETP.GEU.AND P2, PT, R12, RZ, PT ;  /* 0x000000ff0c00720b */ /* 0x000fe40003f4e000 */
[----:B------:R-:W-:Y:S02]  /*06d0*/  FSETP.GEU.AND P1, PT, R13, RZ, PT ;  /* 0x000000ff0d00720b */ /* 0x000fe40003f2e000 */
[----:B------:R-:W-:Y:S01]  /*06e0*/  FSETP.GEU.AND P0, PT, R29, RZ, PT ;  /* 0x000000ff1d00720b */ /* 0x000fe20003f0e000 */
[----:B0-----:R-:W0:Y:S01]  /*06f0*/  LDC.64 R4, c[0x0][0x240] ;  /* 0x00009000ff047b82 */ /* 0x001e220000000a00 */
[----:B------:R-:W-:-:S02]  /*0700*/  FSETP.GEU.AND P6, PT, R15, RZ, PT ;  /* 0x000000ff0f00720b */ /* 0x000fc40003fce000 */
[----:B------:R-:W-:Y:S02]  /*0710*/  FSEL R9, R27, RZ, P5 ;  /* 0x000000ff1b097208 */ /* 0x000fe40002800000 */
[----:B------:R-:W-:Y:S02]  /*0720*/  FSEL R10, R10, RZ, P4 ;  /* 0x000000ff0a0a7208 */ /* 0x000fe40002000000 */
[----:B------:R-:W-:Y:S02]  /*0730*/  FSEL R11, R11, RZ, P3 ;  /* 0x000000ff0b0b7208 */ /* 0x000fe40001800000 */
[----:B------:R-:W-:Y:S02]  /*0740*/  FSEL R12, R12, RZ, P2 ;  /* 0x000000ff0c0c7208 */ /* 0x000fe40001000000 */
[----:B------:R-:W-:Y:S02]  /*0750*/  FSEL R13, R13, RZ, P1 ;  /* 0x000000ff0d0d7208 */ /* 0x000fe40000800000 */
[----:B------:R-:W-:-:S02]  /*0760*/  FSEL R14, R29, RZ, P0 ;  /* 0x000000ff1d0e7208 */ /* 0x000fc40000000000 */
[----:B------:R-:W-:Y:S01]  /*0770*/  FSEL R15, R15, RZ, P6 ;  /* 0x000000ff0f0f7208 */ /* 0x000fe20003000000 */
[----:B------:R1:W-:Y:S04]  /*0780*/  STS.128 [R2], R8 ;  /* 0x0000000802007388 */ /* 0x0003e80000000c00 */
[----:B------:R2:W-:Y:S01]  /*0790*/  STS.128 [R2+0x10], R12 ;  /* 0x0000100c02007388 */ /* 0x0005e20000000c00 */
[----:B------:R-:W-:Y:S01]  /*07a0*/  BAR.SYNC.DEFER_BLOCKING 0x0 ;  /* 0x0000000000007b1d */ /* 0x000fe20000010000 */
[----:B------:R-:W-:Y:S02]  /*07b0*/  FSETP.GTU.AND P2, PT, R10, RZ, PT ;  /* 0x000000ff0a00720b */ /* 0x000fe40003f4c000 */
[----:B------:R-:W-:Y:S02]  /*07c0*/  FSETP.GTU.AND P0, PT, R8, RZ, PT ;  /* 0x000000ff0800720b */ /* 0x000fe40003f0c000 */
[----:B------:R-:W-:Y:S01]  /*07d0*/  SEL R7, RZ, 0x1, P2 ;  /* 0x00000001ff077807 */ /* 0x000fe20001000000 */
[----:B------:R-:W3:Y:S04]  /*07e0*/  LDS.128 R20, [R3] ;  /* 0x0000000003147984 */ /* 0x000ee80000000c00 */
[----:B------:R4:W5:Y:S01]  /*07f0*/  LDS.128 R24, [R3+0x800] ;  /* 0x0008000003187984 */ /* 0x0009620000000c00 */
[----:B------:R-:W-:-:S02]  /*0800*/  FSETP.GTU.AND P1, PT, R9, RZ, PT ;  /* 0x000000ff0900720b */ /* 0x000fc40003f2c000 */
[----:B------:R-:W-:Y:S02]  /*0810*/  FSETP.GTU.AND P4, PT, R14, RZ, PT ;  /* 0x000000ff0e00720b */ /* 0x000fe40003f8c000 */
[----:B------:R-:W-:Y:S02]  /*0820*/  FSETP.GTU.AND P2, PT, R15, RZ, PT ;  /* 0x000000ff0f00720b */ /* 0x000fe40003f4c000 */
[----:B------:R-:W-:Y:S02]  /*0830*/  FSETP.GTU.AND P3, PT, R11, RZ, PT ;  /* 0x000000ff0b00720b */ /* 0x000fe40003f6c000 */
[----:B-1----:R-:W-:Y:S02]  /*0840*/  SEL R9, RZ, 0x1, P1 ;  /* 0x00000001ff097807 */ /* 0x002fe40000800000 */
[----:B--2---:R-:W-:Y:S02]  /*0850*/  SEL R2, RZ, 0x1, P0 ;  /* 0x00000001ff027807 */ /* 0x004fe40000000000 */
[----:B----4-:R-:W-:-:S02]  /*0860*/  SEL R3, RZ, 0x1, P2 ;  /* 0x00000001ff037807 */ /* 0x010fc40001000000 */
[----:B------:R-:W-:Y:S02]  /*0870*/  SEL R6, RZ, 0x1, P4 ;  /* 0x00000001ff067807 */ /* 0x000fe40002000000 */
[----:B------:R-:W-:Y:S02]  /*0880*/  FSETP.GTU.AND P1, PT, R13, RZ, PT ;  /* 0x000000ff0d00720b */ /* 0x000fe40003f2c000 */
[----:B------:R-:W-:Y:S02]  /*0890*/  FSETP.GTU.AND P0, PT, R12, RZ, PT ;  /* 0x000000ff0c00720b */ /* 0x000fe40003f0c000 */
[----:B------:R-:W-:Y:S02]  /*08a0*/  SEL R8, RZ, 0x1, P3 ;  /* 0x00000001ff087807 */ /* 0x000fe40001800000 */
[----:B------:R-:W-:Y:S02]  /*08b0*/  PRMT R10, R6, 0x3340, R3 ;  /* 0x00003340060a7816 */ /* 0x000fe40000000003 */
[----:B------:R-:W-:-:S02]  /*08c0*/  SEL R3, RZ, 0x1, P1 ;  /* 0x00000001ff037807 */ /* 0x000fc40000800000 */
[----:B------:R-:W-:Y:S02]  /*08d0*/  SEL R12, RZ, 0x1, P0 ;  /* 0x00000001ff0c7807 */ /* 0x000fe40000000000 */
[----:B------:R-:W-:Y:S02]  /*08e0*/  PRMT R9, R2, 0x3340, R9 ;  /* 0x0000334002097816 */ /* 0x000fe40000000009 */
[----:B------:R-:W-:Y:S02]  /*08f0*/  PRMT R8, R7, 0x3340, R8 ;  /* 0x0000334007087816 */ /* 0x000fe40000000008 */
[----:B------:R-:W-:Y:S02]  /*0900*/  IADD3 R2, P0, R19, UR4, RZ ;  /* 0x0000000413027c10 */ /* 0x000fe4000ff1e0ff */
[----:B------:R-:W-:Y:S02]  /*0910*/  IADD3 R6, P1, R0, UR8, RZ ;  /* 0x0000000800067c10 */ /* 0x000fe4000ff3e0ff */
[----:B------:R-:W-:Y:S01]  /*0920*/  PRMT R11, R12, 0x3340, R3 ;  /* 0x000033400c0b7816 */ /* 0x000fe20000000003 */
[----:B0-----:R-:W-:Y:S01]  /*0930*/  IMAD.WIDE R4, R16, 0x4, R4 ;  /* 0x0000000410047825 */ /* 0x001fe200078e0204 */
[----:B------:R-:W-:-:S02]  /*0940*/  IADD3.X R3, R28, UR5, RZ, P0, !PT ;  /* 0x000000051c037c10 */ /* 0x000fc400087fe4ff */
[----:B------:R-:W-:Y:S02]  /*0950*/  PRMT R8, R9, 0x5410, R8 ;  /* 0x0000541009087816 */ /* 0x000fe40000000008 */
[----:B------:R-:W-:Y:S02]  /*0960*/  LEA.HI.X.SX32 R7, R0, UR9, 0x1, P1 ;  /* 0x0000000900077c11 */ /* 0x000fe400088f0eff */
[----:B------:R-:W-:Y:S01]  /*0970*/  PRMT R9, R11, 0x5410, R10 ;  /* 0x000054100b097816 */ /* 0x000fe2000000000a */
[----:B---3--:R-:W-:Y:S04]  /*0980*/  STG.E.128 desc[UR6][R4.64], R20 ;  /* 0x0000001404007986 */ /* 0x008fe8000c101d06 */
[----:B-----5:R-:W-:Y:S04]  /*0990*/  STG.E.128 desc[UR6][R2.64+0x800], R24 ;  /* 0x0008001802007986 */ /* 0x020fe8000c101d06 */
[----:B------:R-:W-:Y:S01]  /*09a0*/  STG.E.64 desc[UR6][R6.64], R8 ;  /* 0x0000000806007986 */ /* 0x000fe2000c101b06 */
[----:B------:R-:W-:Y:S05]  /*09b0*/  EXIT ;  /* 0x000000000000794d */ /* 0x000fea0003800000 */
.L_x_0:
[----:B------:R-:W-:-:S00]  /*09c0*/  BRA `(.L_x_0) ;  /* 0xfffffffc00fc7947 */ /* 0x000fc0000383ffff */
[----:B------:R-:W-:-:S00]  /*09d0*/  NOP ;  /* 0x0000000000007918 */ /* 0x000fc00000000000 */
        /* <DEDUP_REMOVED lines=10> */
.L_x_1:


//--------------------- .nv.global.init           --------------------------
	.section	.nv.global.init,"aw",@progbits
.nv.global.init:
	.type		_$_str,@object
	.size		_$_str,(_$_str_$_2 - _$_str)
_$_str:
        /*0000*/ 	.byte	0x5f, 0x5f, 0x43, 0x55, 0x44, 0x41, 0x5f, 0x46, 0x54, 0x5a, 0x00
	.type		_$_str_$_2,@object
	.size		_$_str_$_2,(.L_1 - _$_str_$_2)
_$_str_$_2:
        /*000b*/ 	.byte	0x5f, 0x5f, 0x43, 0x55, 0x44, 0x41, 0x5f, 0x50, 0x52, 0x45, 0x43, 0x5f, 0x53, 0x51, 0x52, 0x54
        /*001b*/ 	.byte	0x00
.L_1:


//--------------------- .nv.shared.triton_poi_fused__native_batch_norm_legit_no_training_convolution_relu_threshold_backward_28 --------------------------
	.section	.nv.shared.triton_poi_fused__native_batch_norm_legit_no_training_convolution_relu_threshold_backward_28,"aw",@nobits
	.sectionflags	@""
	.align	16
	.zero		1024


//--------------------- .nv.constant0.triton_poi_fused__native_batch_norm_legit_no_training_convolution_relu_threshold_backward_28 --------------------------
	.section	.nv.constant0.triton_poi_fused__native_batch_norm_legit_no_training_convolution_relu_threshold_backward_28,"a",@progbits
	.sectionflags	@""
	.align	4
.nv.constant0.triton_poi_fused__native_batch_norm_legit_no_training_convolution_relu_threshold_backward_28:
	.zero		596
